//
// Generated by NVIDIA NVVM Compiler
//
// Compiler Build ID: CL-36424714
// Cuda compilation tools, release 13.0, V13.0.88
// Based on NVVM 20.0.0
//

.version 9.0
.target sm_100
.address_size 64

	// .globl	_Z3addlPfS_

.visible .entry _Z3addlPfS_(
	.param .u64 _Z3addlPfS__param_0,
	.param .u64 .ptr .align 1 _Z3addlPfS__param_1,
	.param .u64 .ptr .align 1 _Z3addlPfS__param_2
)
{
	.reg .pred 	%p<2>;
	.reg .b32 	%r<5>;
	.reg .b32 	%f<6>;
	.reg .b64 	%rd<10>;

	ld.param.u64 	%rd6, [_Z3addlPfS__param_0];
	ld.param.u64 	%rd4, [_Z3addlPfS__param_1];
	ld.param.u64 	%rd5, [_Z3addlPfS__param_2];
	mov.u32 	%r1, %ctaid.x;
	mov.u32 	%r2, %ntid.x;
	mov.u32 	%r3, %tid.x;
	mad.lo.s32 	%r4, %r1, %r2, %r3;
	cvt.s64.s32 	%rd1, %r4;
	setp.le.s64 	%p1, %rd6, %rd1;
	@%p1 bra 	$L__BB0_3;
	cvta.to.global.u64 	%rd7, %rd4;
	cvta.to.global.u64 	%rd8, %rd5;
	shl.b64 	%rd9, %rd1, 2;
	add.s64 	%rd2, %rd7, %rd9;
	add.s64 	%rd3, %rd8, %rd9;
	ld.global.f32 	%f5, [%rd3];
$L__BB0_2:
	ld.global.f32 	%f4, [%rd2];
	add.f32 	%f5, %f4, %f5;
	st.global.f32 	[%rd3], %f5;
	bra.uni 	$L__BB0_2;
$L__BB0_3:
	ret;

}


// ===== COMPILED SASS (sm_100) =====

	.target	sm_100

	.elftype	@"ET_EXEC"


//--------------------- .note.nv.tkinfo           --------------------------
	.section	.note.nv.tkinfo,"",@"SHT_NOTE"
	.sectionflags	@"SHF_NOTE_NV_TKINFO"
	.tkinfo
        /*0018*/ 	.word	0x00000002
        /*0030*/ 	.string	""
        /*0030*/ 	.string	"ptxas"
        /*0030*/ 	.string	"Cuda compilation tools, release 13.0, V13.0.88"
        /*0030*/ 	.string	"Build cuda_13.0.r13.0/compiler.36424714_0"
        /*0030*/ 	.string	"-arch sm_100 -m 64 "



//--------------------- .note.nv.cuinfo           --------------------------
	.section	.note.nv.cuinfo,"",@"SHT_NOTE"
	.sectionflags	@"SHF_NOTE_NV_CUINFO"
        /*0018*/ 	.short	0x0002
        /*001a*/ 	.short	0x0064
        /*001c*/ 	.short	0x0082
	.zero		2


//--------------------- .nv.info                  --------------------------
	.section	.nv.info,"",@"SHT_CUDA_INFO"
	.align	4


	//----- nvinfo : EIATTR_REGCOUNT
	.align		4
        /*0000*/ 	.byte	0x04, 0x2f
        /*0002*/ 	.short	(.L_1 - .L_0)
	.align		4
.L_0:
        /*0004*/ 	.word	index@(_Z3addlPfS_)
        /*0008*/ 	.word	0x0000000a


	//----- nvinfo : EIATTR_FRAME_SIZE
	.align		4
.L_1:
        /*000c*/ 	.byte	0x04, 0x11
        /*000e*/ 	.short	(.L_3 - .L_2)
	.align		4
.L_2:
        /*0010*/ 	.word	index@(_Z3addlPfS_)
        /*0014*/ 	.word	0x00000000


	//----- nvinfo : EIATTR_MIN_STACK_SIZE
	.align		4
.L_3:
        /*0018*/ 	.byte	0x04, 0x12
        /*001a*/ 	.short	(.L_5 - .L_4)
	.align		4
.L_4:
        /*001c*/ 	.word	index@(_Z3addlPfS_)
        /*0020*/ 	.word	0x00000000
.L_5:


//--------------------- .nv.compat                --------------------------
	.section	.nv.compat,"",@"SHT_CUDA_COMPAT_INFO"
	.align	4
        /*0000*/ 	.byte	0x02, 0x09, 0x00, 0x00, 0x02, 0x02, 0x01, 0x00, 0x02, 0x05, 0x05, 0x00, 0x03, 0x07, 0x01, 0x01
        /*0010*/ 	.byte	0x02, 0x03, 0x00, 0x00, 0x02, 0x06, 0x01, 0x00, 0x04, 0x0b, 0x08, 0x00, 0x09, 0x00, 0x00, 0x00
        /*0020*/ 	.byte	0x00, 0x00, 0x00, 0x00


//--------------------- .nv.info._Z3addlPfS_      --------------------------
	.section	.nv.info._Z3addlPfS_,"",@"SHT_CUDA_INFO"
	.sectionflags	@""
	.align	4


	//----- nvinfo : EIATTR_CUDA_API_VERSION
	.align		4
        /*0000*/ 	.byte	0x04, 0x37
        /*0002*/ 	.short	(.L_7 - .L_6)
.L_6:
        /*0004*/ 	.word	0x00000082


	//----- nvinfo : EIATTR_KPARAM_INFO
	.align		4
.L_7:
        /*0008*/ 	.byte	0x04, 0x17
        /*000a*/ 	.short	(.L_9 - .L_8)
.L_8:
        /*000c*/ 	.word	0x00000000
        /*0010*/ 	.short	0x0002
        /*0012*/ 	.short	0x0010
        /*0014*/ 	.byte	0x00, 0xf5, 0x21, 0x00


	//----- nvinfo : EIATTR_KPARAM_INFO
	.align		4
.L_9:
        /*0018*/ 	.byte	0x04, 0x17
        /*001a*/ 	.short	(.L_11 - .L_10)
.L_10:
        /*001c*/ 	.word	0x00000000
        /*0020*/ 	.short	0x0001
        /*0022*/ 	.short	0x0008
        /*0024*/ 	.byte	0x00, 0xf5, 0x21, 0x00


	//----- nvinfo : EIATTR_KPARAM_INFO
	.align		4
.L_11:
        /*0028*/ 	.byte	0x04, 0x17
        /*002a*/ 	.short	(.L_13 - .L_12)
.L_12:
        /*002c*/ 	.word	0x00000000
        /*0030*/ 	.short	0x0000
        /*0032*/ 	.short	0x0000
        /*0034*/ 	.byte	0x00, 0xf0, 0x21, 0x00


	//----- nvinfo : EIATTR_SPARSE_MMA_MASK
	.align		4
.L_13:
        /*0038*/ 	.byte	0x03, 0x50
        /*003a*/ 	.short	0x0000


	//----- nvinfo : EIATTR_MAXREG_COUNT
	.align		4
        /*003c*/ 	.byte	0x03, 0x1b
        /*003e*/ 	.short	0x00ff


	//----- nvinfo : EIATTR_MERCURY_ISA_VERSION
	.align		4
        /*0040*/ 	.byte	0x03, 0x5f
        /*0042*/ 	.short	0x0101


	//----- nvinfo : EIATTR_VRC_CTA_INIT_COUNT
	.align		4
        /*0044*/ 	.byte	0x02, 0x4a
	.zero		1
	.zero		1


	//----- nvinfo : EIATTR_EXIT_INSTR_OFFSETS
	.align		4
        /*0048*/ 	.byte	0x04, 0x1c
        /*004a*/ 	.short	(.L_15 - .L_14)


	//   ....[0]....
.L_14:
        /*004c*/ 	.word	0x00000090


	//----- nvinfo : EIATTR_CBANK_PARAM_SIZE
	.align		4
.L_15:
        /*0050*/ 	.byte	0x03, 0x19
        /*0052*/ 	.short	0x0018


	//----- nvinfo : EIATTR_PARAM_CBANK
	.align		4
        /*0054*/ 	.byte	0x04, 0x0a
        /*0056*/ 	.short	(.L_17 - .L_16)
	.align		4
.L_16:
        /*0058*/ 	.word	index@(.nv.constant0._Z3addlPfS_)
        /*005c*/ 	.short	0x0380
        /*005e*/ 	.short	0x0018


	//----- nvinfo : EIATTR_SW_WAR
	.align		4
.L_17:
        /*0060*/ 	.byte	0x04, 0x36
        /*0062*/ 	.short	(.L_19 - .L_18)
.L_18:
        /*0064*/ 	.word	0x00000008
.L_19:


//--------------------- .nv.callgraph             --------------------------
	.section	.nv.callgraph,"",@"SHT_CUDA_CALLGRAPH"
	.align	4
	.sectionentsize	8
	.align		4
        /*0000*/ 	.word	0x00000000
	.align		4
        /*0004*/ 	.word	0xffffffff
	.align		4
        /*0008*/ 	.word	0x00000000
	.align		4
        /*000c*/ 	.word	0xfffffffe
	.align		4
        /*0010*/ 	.word	0x00000000
	.align		4
        /*0014*/ 	.word	0xfffffffd
	.align		4
        /*0018*/ 	.word	0x00000000
	.align		4
        /*001c*/ 	.word	0xfffffffc


//--------------------- .text._Z3addlPfS_         --------------------------
	.section	.text._Z3addlPfS_,"ax",@progbits
	.align	128
        .global         _Z3addlPfS_
        .type           _Z3addlPfS_,@function
        .size           _Z3addlPfS_,(.L_x_2 - _Z3addlPfS_)
        .other          _Z3addlPfS_,@"STO_CUDA_ENTRY STV_DEFAULT"
_Z3addlPfS_:
.text._Z3addlPfS_:
[----:B------:R-:W-:Y:S01]  /*0000*/  LDC R1, c[0x0][0x37c] ;  /* 0x0000df00ff017b82 */ /* 0x000fe20000000800 */
[----:B------:R-:W0:Y:S07]  /*0010*/  S2R R3, SR_TID.X ;  /* 0x0000000000037919 */ /* 0x000e2e0000002100 */
[----:B------:R-:W0:Y:S01]  /*0020*/  S2UR UR4, SR_CTAID.X ;  /* 0x00000000000479c3 */ /* 0x000e220000002500 */
[----:B------:R-:W1:Y:S07]  /*0030*/  LDCU.64 UR6, c[0x0][0x380] ;  /* 0x00007000ff0677ac */ /* 0x000e6e0008000a00 */
[----:B------:R-:W0:Y:S02]  /*0040*/  LDC R0, c[0x0][0x360] ;  /* 0x0000d800ff007b82 */ /* 0x000e240000000800 */
[----:B0-----:R-:W-:-:S05]  /*0050*/  IMAD R0, R0, UR4, R3 ;  /* 0x0000000400007c24 */ /* 0x001fca000f8e0203 */
[----:B-1----:R-:W-:Y:S02]  /*0060*/  ISETP.GE.U32.AND P0, PT, R0, UR6, PT ;  /* 0x0000000600007c0c */ /* 0x002fe4000bf06070 */
[----:B------:R-:W-:-:S04]  /*0070*/  SHF.R.S32.HI R3, RZ, 0x1f, R0 ;  /* 0x0000001fff037819 */ /* 0x000fc80000011400 */
[----:B------:R-:W-:-:S13]  /*0080*/  ISETP.GE.AND.EX P0, PT, R3, UR7, PT, P0 ;  /* 0x0000000703007c0c */ /* 0x000fda000bf06300 */
[----:B------:R-:W-:Y:S05]  /*0090*/  @P0 EXIT ;  /* 0x000000000000094d */ /* 0x000fea0003800000 */
[----:B------:R-:W0:Y:S01]  /*00a0*/  LDCU.64 UR6, c[0x0][0x390] ;  /* 0x00007200ff0677ac */ /* 0x000e220008000a00 */
[C---:B------:R-:W-:Y:S01]  /*00b0*/  IMAD.SHL.U32 R4, R0.reuse, 0x4, RZ ;  /* 0x0000000400047824 */ /* 0x040fe200078e00ff */
[----:B------:R-:W-:Y:S01]  /*00c0*/  SHF.L.U64.HI R0, R0, 0x2, R3 ;  /* 0x0000000200007819 */ /* 0x000fe20000010203 */
[----:B------:R-:W1:Y:S03]  /*00d0*/  LDCU.64 UR4, c[0x0][0x358] ;  /* 0x00006b00ff0477ac */ /* 0x000e660008000a00 */
[----:B0-----:R-:W-:-:S04]  /*00e0*/  IADD3 R2, P0, PT, R4, UR6, RZ ;  /* 0x0000000604027c10 */ /* 0x001fc8000ff1e0ff */
[----:B------:R-:W-:Y:S01]  /*00f0*/  IADD3.X R3, PT, PT, R0, UR7, RZ, P0, !PT ;  /* 0x0000000700037c10 */ /* 0x000fe200087fe4ff */
[----:B------:R-:W0:Y:S04]  /*0100*/  LDCU.64 UR6, c[0x0][0x388] ;  /* 0x00007100ff0677ac */ /* 0x000e280008000a00 */
[----:B-1----:R1:W5:Y:S01]  /*0110*/  LDG.E R7, desc[UR4][R2.64] ;  /* 0x0000000402077981 */ /* 0x002362000c1e1900 */
[----:B0-----:R-:W-:-:S04]  /*0120*/  IADD3 R4, P0, PT, R4, UR6, RZ ;  /* 0x0000000604047c10 */ /* 0x001fc8000ff1e0ff */
[----:B-1----:R-:W-:-:S09]  /*0130*/  IADD3.X R5, PT, PT, R0, UR7, RZ, P0, !PT ;  /* 0x0000000700057c10 */ /* 0x002fd200087fe4ff */
.L_x_0:
[----:B------:R-:W2:Y:S02]  /*0140*/  LDG.E R0, desc[UR4][R4.64] ;  /* 0x0000000404007981 */ /* 0x000ea4000c1e1900 */
[----:B0-2--5:R-:W-:-:S05]  /*0150*/  FADD R7, R0, R7 ;  /* 0x0000000700077221 */ /* 0x025fca0000000000 */
[----:B------:R0:W-:Y:S01]  /*0160*/  STG.E desc[UR4][R2.64], R7 ;  /* 0x0000000702007986 */ /* 0x0001e2000c101904 */
[----:B------:R-:W-:Y:S05]  /*0170*/  BRA `(.L_x_0) ;  /* 0xfffffffc00f07947 */ /* 0x000fea000383ffff */
.L_x_1:
[----:B------:R-:W-:-:S00]  /*0180*/  BRA `(.L_x_1) ;  /* 0xfffffffc00fc7947 */ /* 0x000fc0000383ffff */
[----:B------:R-:W-:-:S00]  /*0190*/  NOP ;  /* 0x0000000000007918 */ /* 0x000fc00000000000 */
        /* <DEDUP_REMOVED lines=14> */
.L_x_2:


//--------------------- .nv.shared.reserved.0     --------------------------
	.section	.nv.shared.reserved.0,"aw",@nobits
	.weak		__nv_reservedSMEM_offset_0_alias
	.size		__nv_reservedSMEM_offset_0_alias, 0, 64
	.other		__nv_reservedSMEM_offset_0_alias,@"STO_CUDA_RESERVED_SHARED STV_DEFAULT"
__nv_reservedSMEM_offset_0_alias:
	.zero		0
	.zero		64


//--------------------- .nv.constant0._Z3addlPfS_ --------------------------
	.section	.nv.constant0._Z3addlPfS_,"a",@progbits
	.sectionflags	@""
	.align	4
.nv.constant0._Z3addlPfS_:
	.zero		920


//--------------------- SYMBOLS --------------------------

	.type		.nv.reservedSmem.offset0,@object
	.size		.nv.reservedSmem.offset0,0x4
